//
// Generated by NVIDIA NVVM Compiler
//
// Compiler Build ID: CL-36424714
// Cuda compilation tools, release 13.0, V13.0.88
// Based on NVVM 20.0.0
//

.version 9.0
.target sm_100
.address_size 64

	// .globl	_Z14print_from_gpuv
.extern .func  (.param .b32 func_retval0) vprintf
(
	.param .b64 vprintf_param_0,
	.param .b64 vprintf_param_1
)
;
.global .align 1 .b8 $str[48] = {72, 101, 108, 108, 111, 32, 87, 111, 114, 108, 100, 33, 32, 102, 114, 111, 109, 32, 116, 104, 114, 101, 97, 100, 32, 91, 37, 100, 44, 37, 100, 93, 32, 9, 9, 70, 114, 111, 109, 32, 100, 101, 118, 105, 99, 101, 10};
.global .align 1 .b8 $str$1[18] = {82, 117, 110, 110, 105, 110, 103, 32, 111, 110, 32, 83, 77, 32, 37, 100, 10};

.visible .entry _Z14print_from_gpuv()
{
	.local .align 8 .b8 	__local_depot0[8];
	.reg .b64 	%SP;
	.reg .b64 	%SPL;
	.reg .b32 	%r<8>;
	.reg .b64 	%rd<7>;

	mov.u64 	%SPL, __local_depot0;
	cvta.local.u64 	%SP, %SPL;
	add.u64 	%rd1, %SP, 0;
	add.u64 	%rd2, %SPL, 0;
	mov.u32 	%r1, %tid.x;
	mov.u32 	%r2, %ctaid.x;
	st.local.v2.u32 	[%rd2], {%r1, %r2};
	mov.u64 	%rd3, $str;
	cvta.global.u64 	%rd4, %rd3;
	{ // callseq 0, 0
	.param .b64 param0;
	st.param.b64 	[param0], %rd4;
	.param .b64 param1;
	st.param.b64 	[param1], %rd1;
	.param .b32 retval0;
	call.uni (retval0), 
	vprintf, 
	(
	param0, 
	param1
	);
	ld.param.b32 	%r3, [retval0];
	} // callseq 0
	mov.b32 	%r5, 1000;
	st.local.u32 	[%rd2], %r5;
	mov.u64 	%rd5, $str$1;
	cvta.global.u64 	%rd6, %rd5;
	{ // callseq 1, 0
	.param .b64 param0;
	st.param.b64 	[param0], %rd6;
	.param .b64 param1;
	st.param.b64 	[param1], %rd1;
	.param .b32 retval0;
	call.uni (retval0), 
	vprintf, 
	(
	param0, 
	param1
	);
	ld.param.b32 	%r6, [retval0];
	} // callseq 1
	ret;

}


// ===== COMPILED SASS (sm_100) =====

	.target	sm_100

	.elftype	@"ET_EXEC"


//--------------------- .note.nv.tkinfo           --------------------------
	.section	.note.nv.tkinfo,"",@"SHT_NOTE"
	.sectionflags	@"SHF_NOTE_NV_TKINFO"
	.tkinfo
        /*0018*/ 	.word	0x00000002
        /*0030*/ 	.string	""
        /*0030*/ 	.string	"ptxas"
        /*0030*/ 	.string	"Cuda compilation tools, release 13.0, V13.0.88"
        /*0030*/ 	.string	"Build cuda_13.0.r13.0/compiler.36424714_0"
        /*0030*/ 	.string	"-arch sm_100 -m 64 "



//--------------------- .note.nv.cuinfo           --------------------------
	.section	.note.nv.cuinfo,"",@"SHT_NOTE"
	.sectionflags	@"SHF_NOTE_NV_CUINFO"
        /*0018*/ 	.short	0x0002
        /*001a*/ 	.short	0x0064
        /*001c*/ 	.short	0x0082
	.zero		2


//--------------------- .nv.info                  --------------------------
	.section	.nv.info,"",@"SHT_CUDA_INFO"
	.align	4


	//----- nvinfo : EIATTR_REGCOUNT
	.align		4
        /*0000*/ 	.byte	0x04, 0x2f
        /*0002*/ 	.short	(.L_3 - .L_2)
	.align		4
.L_2:
        /*0004*/ 	.word	index@(_Z14print_from_gpuv)
        /*0008*/ 	.word	0x00000018


	//----- nvinfo : EIATTR_FRAME_SIZE
	.align		4
.L_3:
        /*000c*/ 	.byte	0x04, 0x11
        /*000e*/ 	.short	(.L_5 - .L_4)
	.align		4
.L_4:
        /*0010*/ 	.word	index@(_Z14print_from_gpuv)
        /*0014*/ 	.word	0x00000008


	//----- nvinfo : EIATTR_MIN_STACK_SIZE
	.align		4
.L_5:
        /*0018*/ 	.byte	0x04, 0x12
        /*001a*/ 	.short	(.L_7 - .L_6)
	.align		4
.L_6:
        /*001c*/ 	.word	index@(_Z14print_from_gpuv)
        /*0020*/ 	.word	0x00000008
.L_7:


//--------------------- .nv.compat                --------------------------
	.section	.nv.compat,"",@"SHT_CUDA_COMPAT_INFO"
	.align	4
        /*0000*/ 	.byte	0x02, 0x09, 0x00, 0x00, 0x02, 0x02, 0x01, 0x00, 0x02, 0x05, 0x05, 0x00, 0x03, 0x07, 0x01, 0x01
        /*0010*/ 	.byte	0x02, 0x03, 0x00, 0x00, 0x02, 0x06, 0x01, 0x00, 0x04, 0x0b, 0x08, 0x00, 0x09, 0x00, 0x00, 0x00
        /*0020*/ 	.byte	0x00, 0x00, 0x00, 0x00


//--------------------- .nv.info._Z14print_from_gpuv --------------------------
	.section	.nv.info._Z14print_from_gpuv,"",@"SHT_CUDA_INFO"
	.sectionflags	@""
	.align	4


	//----- nvinfo : EIATTR_CUDA_API_VERSION
	.align		4
        /*0000*/ 	.byte	0x04, 0x37
        /*0002*/ 	.short	(.L_9 - .L_8)
.L_8:
        /*0004*/ 	.word	0x00000082


	//----- nvinfo : EIATTR_SPARSE_MMA_MASK
	.align		4
.L_9:
        /*0008*/ 	.byte	0x03, 0x50
        /*000a*/ 	.short	0x0000


	//----- nvinfo : EIATTR_MAXREG_COUNT
	.align		4
        /*000c*/ 	.byte	0x03, 0x1b
        /*000e*/ 	.short	0x00ff


	//----- nvinfo : EIATTR_EXTERNS
	.align		4
        /*0010*/ 	.byte	0x04, 0x0f
        /*0012*/ 	.short	(.L_11 - .L_10)


	//   ....[0]....
	.align		4
.L_10:
        /*0014*/ 	.word	index@(vprintf)


	//----- nvinfo : EIATTR_MERCURY_ISA_VERSION
	.align		4
.L_11:
        /*0018*/ 	.byte	0x03, 0x5f
        /*001a*/ 	.short	0x0101


	//----- nvinfo : EIATTR_VRC_CTA_INIT_COUNT
	.align		4
        /*001c*/ 	.byte	0x02, 0x4a
	.zero		1
	.zero		1


	//----- nvinfo : EIATTR_SYSCALL_OFFSETS
	.align		4
        /*0020*/ 	.byte	0x04, 0x46
        /*0022*/ 	.short	(.L_13 - .L_12)


	//   ....[0]....
.L_12:
        /*0024*/ 	.word	0x00000110


	//   ....[1]....
        /*0028*/ 	.word	0x000001b0


	//----- nvinfo : EIATTR_EXIT_INSTR_OFFSETS
	.align		4
.L_13:
        /*002c*/ 	.byte	0x04, 0x1c
        /*002e*/ 	.short	(.L_15 - .L_14)


	//   ....[0]....
.L_14:
        /*0030*/ 	.word	0x000001c0


	//----- nvinfo : EIATTR_SW_WAR
	.align		4
.L_15:
        /*0034*/ 	.byte	0x04, 0x36
        /*0036*/ 	.short	(.L_17 - .L_16)
.L_16:
        /*0038*/ 	.word	0x00000008
.L_17:


//--------------------- .nv.callgraph             --------------------------
	.section	.nv.callgraph,"",@"SHT_CUDA_CALLGRAPH"
	.align	4
	.sectionentsize	8
	.align		4
        /*0000*/ 	.word	0x00000000
	.align		4
        /*0004*/ 	.word	0xffffffff
	.align		4
        /*0008*/ 	.word	index@(_Z14print_from_gpuv)
	.align		4
        /*000c*/ 	.word	index@(vprintf)
	.align		4
        /*0010*/ 	.word	0x00000000
	.align		4
        /*0014*/ 	.word	0xfffffffe
	.align		4
        /*0018*/ 	.word	0x00000000
	.align		4
        /*001c*/ 	.word	0xfffffffd
	.align		4
        /*0020*/ 	.word	0x00000000
	.align		4
        /*0024*/ 	.word	0xfffffffc


//--------------------- .nv.constant4             --------------------------
	.section	.nv.constant4,"a",@progbits
	.align	8
	.align		8
.nv.constant4:
        /*0000*/ 	.dword	vprintf
	.align		8
        /*0008*/ 	.dword	$str
	.align		8
        /*0010*/ 	.dword	$str$1


//--------------------- .text._Z14print_from_gpuv --------------------------
	.section	.text._Z14print_from_gpuv,"ax",@progbits
	.align	128
        .global         _Z14print_from_gpuv
        .type           _Z14print_from_gpuv,@function
        .size           _Z14print_from_gpuv,(.L_x_3 - _Z14print_from_gpuv)
        .other          _Z14print_from_gpuv,@"STO_CUDA_ENTRY STV_DEFAULT"
_Z14print_from_gpuv:
.text._Z14print_from_gpuv:
[----:B------:R-:W0:Y:S01]  /*0000*/  LDC R1, c[0x0][0x37c] ;  /* 0x0000df00ff017b82 */ /* 0x000e220000000800 */
[----:B------:R-:W1:Y:S01]  /*0010*/  S2R R10, SR_TID.X ;  /* 0x00000000000a7919 */ /* 0x000e620000002100 */
[----:B------:R-:W2:Y:S01]  /*0020*/  LDCU UR4, c[0x0][0x2f8] ;  /* 0x00005f00ff0477ac */ /* 0x000ea20008000800 */
[----:B0-----:R-:W-:Y:S01]  /*0030*/  VIADD R1, R1, 0xfffffff8 ;  /* 0xfffffff801017836 */ /* 0x001fe20000000000 */
[----:B------:R-:W-:Y:S01]  /*0040*/  MOV R2, 0x0 ;  /* 0x0000000000027802 */ /* 0x000fe20000000f00 */
[----:B------:R-:W1:Y:S01]  /*0050*/  S2R R11, SR_CTAID.X ;  /* 0x00000000000b7919 */ /* 0x000e620000002500 */
[----:B------:R-:W0:Y:S02]  /*0060*/  LDCU UR5, c[0x0][0x2fc] ;  /* 0x00005f80ff0577ac */ /* 0x000e240008000800 */
[----:B------:R3:W4:Y:S01]  /*0070*/  LDC.64 R8, c[0x4][R2] ;  /* 0x0100000002087b82 */ /* 0x0007220000000a00 */
[----:B------:R-:W5:Y:S01]  /*0080*/  LDCU.64 UR6, c[0x4][0x8] ;  /* 0x01000100ff0677ac */ /* 0x000f620008000a00 */
[----:B--2---:R-:W-:-:S04]  /*0090*/  IADD3 R16, P0, PT, R1, UR4, RZ ;  /* 0x0000000401107c10 */ /* 0x004fc8000ff1e0ff */
[----:B------:R-:W-:Y:S01]  /*00a0*/  MOV R6, R16 ;  /* 0x0000001000067202 */ /* 0x000fe20000000f00 */
[----:B0-----:R-:W-:Y:S01]  /*00b0*/  IMAD.X R17, RZ, RZ, UR5, P0 ;  /* 0x00000005ff117e24 */ /* 0x001fe200080e06ff */
[----:B-----5:R-:W-:Y:S01]  /*00c0*/  MOV R4, UR6 ;  /* 0x0000000600047c02 */ /* 0x020fe20008000f00 */
[----:B------:R-:W-:Y:S02]  /*00d0*/  IMAD.U32 R5, RZ, RZ, UR7 ;  /* 0x00000007ff057e24 */ /* 0x000fe4000f8e00ff */
[----:B------:R-:W-:Y:S01]  /*00e0*/  IMAD.MOV.U32 R7, RZ, RZ, R17 ;  /* 0x000000ffff077224 */ /* 0x000fe200078e0011 */
[----:B-1----:R3:W-:Y:S06]  /*00f0*/  STL.64 [R1], R10 ;  /* 0x0000000a01007387 */ /* 0x0027ec0000100a00 */
[----:B------:R-:W-:-:S07]  /*0100*/  LEPC R20, `(.L_x_0) ;  /* 0x000000001014794e */ /* 0x000fce0000000000 */
[----:B---34-:R-:W-:Y:S05]  /*0110*/  CALL.ABS.NOINC R8 ;  /* 0x0000000008007343 */ /* 0x018fea0003c00000 */
.L_x_0:
[----:B------:R-:W-:Y:S01]  /*0120*/  HFMA2 R0, -RZ, RZ, 0, 5.9604644775390625e-05 ;  /* 0x000003e8ff007431 */ /* 0x000fe200000001ff */
[----:B------:R-:W0:Y:S01]  /*0130*/  LDC.64 R2, c[0x4][R2] ;  /* 0x0100000002027b82 */ /* 0x000e220000000a00 */
[----:B------:R-:W1:Y:S01]  /*0140*/  LDCU.64 UR4, c[0x4][0x10] ;  /* 0x01000200ff0477ac */ /* 0x000e620008000a00 */
[----:B------:R-:W-:Y:S01]  /*0150*/  IMAD.MOV.U32 R6, RZ, RZ, R16 ;  /* 0x000000ffff067224 */ /* 0x000fe200078e0010 */
[----:B------:R-:W-:Y:S01]  /*0160*/  MOV R7, R17 ;  /* 0x0000001100077202 */ /* 0x000fe20000000f00 */
[----:B------:R2:W-:Y:S01]  /*0170*/  STL [R1], R0 ;  /* 0x0000000001007387 */ /* 0x0005e20000100800 */
[----:B-1----:R-:W-:Y:S01]  /*0180*/  IMAD.U32 R4, RZ, RZ, UR4 ;  /* 0x00000004ff047e24 */ /* 0x002fe2000f8e00ff */
[----:B--2---:R-:W-:-:S07]  /*0190*/  MOV R5, UR5 ;  /* 0x0000000500057c02 */ /* 0x004fce0008000f00 */
[----:B------:R-:W-:-:S07]  /*01a0*/  LEPC R20, `(.L_x_1) ;  /* 0x000000001014794e */ /* 0x000fce0000000000 */
[----:B0-----:R-:W-:Y:S05]  /*01b0*/  CALL.ABS.NOINC R2 ;  /* 0x0000000002007343 */ /* 0x001fea0003c00000 */
.L_x_1:
[----:B------:R-:W-:Y:S05]  /*01c0*/  EXIT ;  /* 0x000000000000794d */ /* 0x000fea0003800000 */
.L_x_2:
[----:B------:R-:W-:-:S00]  /*01d0*/  BRA `(.L_x_2) ;  /* 0xfffffffc00fc7947 */ /* 0x000fc0000383ffff */
[----:B------:R-:W-:-:S00]  /*01e0*/  NOP ;  /* 0x0000000000007918 */ /* 0x000fc00000000000 */
        /* <DEDUP_REMOVED lines=9> */
.L_x_3:


//--------------------- .nv.global.init           --------------------------
	.section	.nv.global.init,"aw",@progbits
.nv.global.init:
	.type		$str$1,@object
	.size		$str$1,($str - $str$1)
$str$1:
        /*0000*/ 	.byte	0x52, 0x75, 0x6e, 0x6e, 0x69, 0x6e, 0x67, 0x20, 0x6f, 0x6e, 0x20, 0x53, 0x4d, 0x20, 0x25, 0x64
        /*0010*/ 	.byte	0x0a, 0x00
	.type		$str,@object
	.size		$str,(.L_0 - $str)
$str:
        /*0012*/ 	.byte	0x48, 0x65, 0x6c, 0x6c, 0x6f, 0x20, 0x57, 0x6f, 0x72, 0x6c, 0x64, 0x21, 0x20, 0x66, 0x72, 0x6f
        /*0022*/ 	.byte	0x6d, 0x20, 0x74, 0x68, 0x72, 0x65, 0x61, 0x64, 0x20, 0x5b, 0x25, 0x64, 0x2c, 0x25, 0x64, 0x5d
        /*0032*/ 	.byte	0x20, 0x09, 0x09, 0x46, 0x72, 0x6f, 0x6d, 0x20, 0x64, 0x65, 0x76, 0x69, 0x63, 0x65, 0x0a, 0x00
.L_0:


//--------------------- .nv.shared.reserved.0     --------------------------
	.section	.nv.shared.reserved.0,"aw",@nobits
	.weak		__nv_reservedSMEM_offset_0_alias
	.size		__nv_reservedSMEM_offset_0_alias, 0, 64
	.other		__nv_reservedSMEM_offset_0_alias,@"STO_CUDA_RESERVED_SHARED STV_DEFAULT"
__nv_reservedSMEM_offset_0_alias:
	.zero		0
	.zero		64


//--------------------- .nv.constant0._Z14print_from_gpuv --------------------------
	.section	.nv.constant0._Z14print_from_gpuv,"a",@progbits
	.sectionflags	@""
	.align	4
.nv.constant0._Z14print_from_gpuv:
	.zero		896


//--------------------- SYMBOLS --------------------------

	.type		.nv.reservedSmem.offset0,@object
	.size		.nv.reservedSmem.offset0,0x4
	.type		vprintf,@function
